//
// Generated by NVIDIA NVVM Compiler
//
// Compiler Build ID: CL-36424714
// Cuda compilation tools, release 13.0, V13.0.88
// Based on NVVM 20.0.0
//

.version 9.0
.target sm_100
.address_size 64

	// .globl	_Z19k_euclideanDistancePfS_PiS_iii

.visible .entry _Z19k_euclideanDistancePfS_PiS_iii(
	.param .u64 .ptr .align 1 _Z19k_euclideanDistancePfS_PiS_iii_param_0,
	.param .u64 .ptr .align 1 _Z19k_euclideanDistancePfS_PiS_iii_param_1,
	.param .u64 .ptr .align 1 _Z19k_euclideanDistancePfS_PiS_iii_param_2,
	.param .u64 .ptr .align 1 _Z19k_euclideanDistancePfS_PiS_iii_param_3,
	.param .u32 _Z19k_euclideanDistancePfS_PiS_iii_param_4,
	.param .u32 _Z19k_euclideanDistancePfS_PiS_iii_param_5,
	.param .u32 _Z19k_euclideanDistancePfS_PiS_iii_param_6
)
{
	.reg .pred 	%p<35>;
	.reg .b32 	%r<78>;
	.reg .b32 	%f<103>;
	.reg .b64 	%rd<42>;

	ld.param.u64 	%rd8, [_Z19k_euclideanDistancePfS_PiS_iii_param_0];
	ld.param.u64 	%rd9, [_Z19k_euclideanDistancePfS_PiS_iii_param_1];
	ld.param.u64 	%rd6, [_Z19k_euclideanDistancePfS_PiS_iii_param_2];
	ld.param.u64 	%rd7, [_Z19k_euclideanDistancePfS_PiS_iii_param_3];
	ld.param.u32 	%r36, [_Z19k_euclideanDistancePfS_PiS_iii_param_4];
	ld.param.u32 	%r34, [_Z19k_euclideanDistancePfS_PiS_iii_param_5];
	ld.param.u32 	%r35, [_Z19k_euclideanDistancePfS_PiS_iii_param_6];
	cvta.to.global.u64 	%rd1, %rd8;
	cvta.to.global.u64 	%rd2, %rd9;
	mov.u32 	%r37, %ctaid.x;
	mov.u32 	%r38, %ntid.x;
	mov.u32 	%r39, %tid.x;
	mad.lo.s32 	%r1, %r37, %r38, %r39;
	setp.ge.s32 	%p1, %r1, %r36;
	mov.f32 	%f101, 0f7F7FFFFF;
	@%p1 bra 	$L__BB0_17;
	setp.lt.s32 	%p2, %r34, 1;
	mov.b32 	%r76, -1;
	@%p2 bra 	$L__BB0_16;
	setp.lt.s32 	%p3, %r35, 1;
	mul.lo.s32 	%r2, %r35, %r1;
	@%p3 bra 	$L__BB0_16;
	and.b32  	%r3, %r35, 7;
	and.b32  	%r4, %r35, 3;
	and.b32  	%r5, %r35, 2147483640;
	and.b32  	%r6, %r35, 1;
	neg.s32 	%r7, %r5;
	mov.f32 	%f101, 0f7F7FFFFF;
	mov.b32 	%r76, -1;
	mov.b32 	%r62, 0;
$L__BB0_4:
	setp.lt.u32 	%p4, %r35, 8;
	mul.lo.s32 	%r10, %r62, %r35;
	mov.b32 	%r71, 0;
	@%p4 bra 	$L__BB0_7;
	mul.wide.u32 	%rd10, %r10, 4;
	add.s64 	%rd11, %rd2, %rd10;
	add.s64 	%rd41, %rd11, 16;
	mov.u32 	%r64, %r2;
	mov.u32 	%r65, %r7;
$L__BB0_6:
	.pragma "nounroll";
	mul.wide.s32 	%rd12, %r64, 4;
	add.s64 	%rd13, %rd1, %rd12;
	ld.global.f32 	%f19, [%rd41+-16];
	ld.global.f32 	%f20, [%rd13];
	sub.f32 	%f21, %f19, %f20;
	mul.f32 	%f22, %f21, %f21;
	setp.lt.f32 	%p5, %f22, %f101;
	selp.f32 	%f23, %f22, %f101, %p5;
	ld.global.f32 	%f24, [%rd41+-12];
	ld.global.f32 	%f25, [%rd13+4];
	sub.f32 	%f26, %f24, %f25;
	mul.f32 	%f27, %f26, %f26;
	setp.lt.f32 	%p6, %f27, %f23;
	selp.f32 	%f28, %f27, %f23, %p6;
	or.pred  	%p7, %p5, %p6;
	ld.global.f32 	%f29, [%rd41+-8];
	ld.global.f32 	%f30, [%rd13+8];
	sub.f32 	%f31, %f29, %f30;
	mul.f32 	%f32, %f31, %f31;
	setp.lt.f32 	%p9, %f32, %f28;
	selp.f32 	%f33, %f32, %f28, %p9;
	ld.global.f32 	%f34, [%rd41+-4];
	ld.global.f32 	%f35, [%rd13+12];
	sub.f32 	%f36, %f34, %f35;
	mul.f32 	%f37, %f36, %f36;
	setp.lt.f32 	%p10, %f37, %f33;
	selp.f32 	%f38, %f37, %f33, %p10;
	or.pred  	%p11, %p9, %p10;
	ld.global.f32 	%f39, [%rd41];
	ld.global.f32 	%f40, [%rd13+16];
	sub.f32 	%f41, %f39, %f40;
	mul.f32 	%f42, %f41, %f41;
	setp.lt.f32 	%p13, %f42, %f38;
	selp.f32 	%f43, %f42, %f38, %p13;
	ld.global.f32 	%f44, [%rd41+4];
	ld.global.f32 	%f45, [%rd13+20];
	sub.f32 	%f46, %f44, %f45;
	mul.f32 	%f47, %f46, %f46;
	setp.lt.f32 	%p14, %f47, %f43;
	selp.f32 	%f48, %f47, %f43, %p14;
	or.pred  	%p15, %p13, %p14;
	ld.global.f32 	%f49, [%rd41+8];
	ld.global.f32 	%f50, [%rd13+24];
	sub.f32 	%f51, %f49, %f50;
	mul.f32 	%f52, %f51, %f51;
	setp.lt.f32 	%p17, %f52, %f48;
	selp.f32 	%f53, %f52, %f48, %p17;
	ld.global.f32 	%f54, [%rd41+12];
	ld.global.f32 	%f55, [%rd13+28];
	sub.f32 	%f56, %f54, %f55;
	mul.f32 	%f57, %f56, %f56;
	setp.lt.f32 	%p18, %f57, %f53;
	selp.f32 	%f101, %f57, %f53, %p18;
	selp.b32 	%r46, %r62, %r76, %p7;
	selp.b32 	%r47, %r62, %r46, %p11;
	selp.b32 	%r48, %r62, %r47, %p15;
	selp.b32 	%r49, %r62, %r48, %p18;
	selp.b32 	%r76, %r62, %r49, %p17;
	add.s32 	%r65, %r65, 8;
	add.s64 	%rd41, %rd41, 32;
	add.s32 	%r64, %r64, 8;
	setp.ne.s32 	%p19, %r65, 0;
	mov.u32 	%r71, %r5;
	@%p19 bra 	$L__BB0_6;
$L__BB0_7:
	setp.eq.s32 	%p20, %r3, 0;
	@%p20 bra 	$L__BB0_15;
	add.s32 	%r51, %r3, -1;
	setp.lt.u32 	%p21, %r51, 3;
	@%p21 bra 	$L__BB0_10;
	add.s32 	%r52, %r71, %r10;
	mul.wide.u32 	%rd14, %r52, 4;
	add.s64 	%rd15, %rd2, %rd14;
	ld.global.f32 	%f59, [%rd15];
	add.s32 	%r53, %r71, %r2;
	mul.wide.s32 	%rd16, %r53, 4;
	add.s64 	%rd17, %rd1, %rd16;
	ld.global.f32 	%f60, [%rd17];
	sub.f32 	%f61, %f59, %f60;
	mul.f32 	%f62, %f61, %f61;
	setp.lt.f32 	%p22, %f62, %f101;
	selp.f32 	%f63, %f62, %f101, %p22;
	cvt.u64.u32 	%rd18, %r10;
	cvt.u64.u32 	%rd19, %r71;
	add.s64 	%rd20, %rd19, %rd18;
	shl.b64 	%rd21, %rd20, 2;
	add.s64 	%rd22, %rd2, %rd21;
	ld.global.f32 	%f64, [%rd22+4];
	ld.global.f32 	%f65, [%rd17+4];
	sub.f32 	%f66, %f64, %f65;
	mul.f32 	%f67, %f66, %f66;
	setp.lt.f32 	%p23, %f67, %f63;
	selp.f32 	%f68, %f67, %f63, %p23;
	or.pred  	%p24, %p22, %p23;
	ld.global.f32 	%f69, [%rd22+8];
	ld.global.f32 	%f70, [%rd17+8];
	sub.f32 	%f71, %f69, %f70;
	mul.f32 	%f72, %f71, %f71;
	setp.lt.f32 	%p26, %f72, %f68;
	selp.f32 	%f73, %f72, %f68, %p26;
	ld.global.f32 	%f74, [%rd22+12];
	ld.global.f32 	%f75, [%rd17+12];
	sub.f32 	%f76, %f74, %f75;
	mul.f32 	%f77, %f76, %f76;
	setp.lt.f32 	%p27, %f77, %f73;
	selp.f32 	%f101, %f77, %f73, %p27;
	selp.b32 	%r54, %r62, %r76, %p24;
	selp.b32 	%r55, %r62, %r54, %p27;
	selp.b32 	%r76, %r62, %r55, %p26;
	add.s32 	%r71, %r71, 4;
$L__BB0_10:
	setp.eq.s32 	%p28, %r4, 0;
	@%p28 bra 	$L__BB0_15;
	setp.eq.s32 	%p29, %r4, 1;
	@%p29 bra 	$L__BB0_13;
	add.s32 	%r57, %r71, %r10;
	mul.wide.u32 	%rd23, %r57, 4;
	add.s64 	%rd24, %rd2, %rd23;
	ld.global.f32 	%f79, [%rd24];
	add.s32 	%r58, %r71, %r2;
	mul.wide.s32 	%rd25, %r58, 4;
	add.s64 	%rd26, %rd1, %rd25;
	ld.global.f32 	%f80, [%rd26];
	sub.f32 	%f81, %f79, %f80;
	mul.f32 	%f82, %f81, %f81;
	setp.lt.f32 	%p30, %f82, %f101;
	selp.f32 	%f83, %f82, %f101, %p30;
	cvt.u64.u32 	%rd27, %r10;
	cvt.u64.u32 	%rd28, %r71;
	add.s64 	%rd29, %rd28, %rd27;
	shl.b64 	%rd30, %rd29, 2;
	add.s64 	%rd31, %rd2, %rd30;
	ld.global.f32 	%f84, [%rd31+4];
	ld.global.f32 	%f85, [%rd26+4];
	sub.f32 	%f86, %f84, %f85;
	mul.f32 	%f87, %f86, %f86;
	setp.lt.f32 	%p31, %f87, %f83;
	selp.f32 	%f101, %f87, %f83, %p31;
	selp.b32 	%r59, %r62, %r76, %p31;
	selp.b32 	%r76, %r62, %r59, %p30;
	add.s32 	%r71, %r71, 2;
$L__BB0_13:
	setp.eq.s32 	%p32, %r6, 0;
	@%p32 bra 	$L__BB0_15;
	add.s32 	%r60, %r71, %r10;
	mul.wide.u32 	%rd32, %r60, 4;
	add.s64 	%rd33, %rd2, %rd32;
	ld.global.f32 	%f88, [%rd33];
	add.s32 	%r61, %r71, %r2;
	mul.wide.s32 	%rd34, %r61, 4;
	add.s64 	%rd35, %rd1, %rd34;
	ld.global.f32 	%f89, [%rd35];
	sub.f32 	%f90, %f88, %f89;
	mul.f32 	%f91, %f90, %f90;
	setp.lt.f32 	%p33, %f91, %f101;
	selp.f32 	%f101, %f91, %f101, %p33;
	selp.b32 	%r76, %r62, %r76, %p33;
$L__BB0_15:
	add.s32 	%r62, %r62, 1;
	setp.ne.s32 	%p34, %r62, %r34;
	@%p34 bra 	$L__BB0_4;
$L__BB0_16:
	cvta.to.global.u64 	%rd36, %rd6;
	mul.wide.s32 	%rd37, %r1, 4;
	add.s64 	%rd38, %rd36, %rd37;
	st.global.u32 	[%rd38], %r76;
	cvta.to.global.u64 	%rd39, %rd7;
	add.s64 	%rd40, %rd39, %rd37;
	st.global.f32 	[%rd40], %f101;
$L__BB0_17:
	ret;

}


// ===== COMPILED SASS (sm_100) =====

	.target	sm_100

	.elftype	@"ET_EXEC"


//--------------------- .note.nv.tkinfo           --------------------------
	.section	.note.nv.tkinfo,"",@"SHT_NOTE"
	.sectionflags	@"SHF_NOTE_NV_TKINFO"
	.tkinfo
        /*0018*/ 	.word	0x00000002
        /*0030*/ 	.string	""
        /*0030*/ 	.string	"ptxas"
        /*0030*/ 	.string	"Cuda compilation tools, release 13.0, V13.0.88"
        /*0030*/ 	.string	"Build cuda_13.0.r13.0/compiler.36424714_0"
        /*0030*/ 	.string	"-arch sm_100 -m 64 "



//--------------------- .note.nv.cuinfo           --------------------------
	.section	.note.nv.cuinfo,"",@"SHT_NOTE"
	.sectionflags	@"SHF_NOTE_NV_CUINFO"
        /*0018*/ 	.short	0x0002
        /*001a*/ 	.short	0x0064
        /*001c*/ 	.short	0x0082
	.zero		2


//--------------------- .nv.info                  --------------------------
	.section	.nv.info,"",@"SHT_CUDA_INFO"
	.align	4


	//----- nvinfo : EIATTR_REGCOUNT
	.align		4
        /*0000*/ 	.byte	0x04, 0x2f
        /*0002*/ 	.short	(.L_1 - .L_0)
	.align		4
.L_0:
        /*0004*/ 	.word	index@(_Z19k_euclideanDistancePfS_PiS_iii)
        /*0008*/ 	.word	0x0000001e


	//----- nvinfo : EIATTR_FRAME_SIZE
	.align		4
.L_1:
        /*000c*/ 	.byte	0x04, 0x11
        /*000e*/ 	.short	(.L_3 - .L_2)
	.align		4
.L_2:
        /*0010*/ 	.word	index@(_Z19k_euclideanDistancePfS_PiS_iii)
        /*0014*/ 	.word	0x00000000


	//----- nvinfo : EIATTR_MIN_STACK_SIZE
	.align		4
.L_3:
        /*0018*/ 	.byte	0x04, 0x12
        /*001a*/ 	.short	(.L_5 - .L_4)
	.align		4
.L_4:
        /*001c*/ 	.word	index@(_Z19k_euclideanDistancePfS_PiS_iii)
        /*0020*/ 	.word	0x00000000
.L_5:


//--------------------- .nv.compat                --------------------------
	.section	.nv.compat,"",@"SHT_CUDA_COMPAT_INFO"
	.align	4
        /*0000*/ 	.byte	0x02, 0x09, 0x00, 0x00, 0x02, 0x02, 0x01, 0x00, 0x02, 0x05, 0x05, 0x00, 0x03, 0x07, 0x01, 0x01
        /*0010*/ 	.byte	0x02, 0x03, 0x00, 0x00, 0x02, 0x06, 0x01, 0x00, 0x04, 0x0b, 0x08, 0x00, 0x09, 0x00, 0x00, 0x00
        /*0020*/ 	.byte	0x00, 0x00, 0x00, 0x00


//--------------------- .nv.info._Z19k_euclideanDistancePfS_PiS_iii --------------------------
	.section	.nv.info._Z19k_euclideanDistancePfS_PiS_iii,"",@"SHT_CUDA_INFO"
	.sectionflags	@""
	.align	4


	//----- nvinfo : EIATTR_CUDA_API_VERSION
	.align		4
        /*0000*/ 	.byte	0x04, 0x37
        /*0002*/ 	.short	(.L_7 - .L_6)
.L_6:
        /*0004*/ 	.word	0x00000082


	//----- nvinfo : EIATTR_KPARAM_INFO
	.align		4
.L_7:
        /*0008*/ 	.byte	0x04, 0x17
        /*000a*/ 	.short	(.L_9 - .L_8)
.L_8:
        /*000c*/ 	.word	0x00000000
        /*0010*/ 	.short	0x0006
        /*0012*/ 	.short	0x0028
        /*0014*/ 	.byte	0x00, 0xf0, 0x11, 0x00


	//----- nvinfo : EIATTR_KPARAM_INFO
	.align		4
.L_9:
        /*0018*/ 	.byte	0x04, 0x17
        /*001a*/ 	.short	(.L_11 - .L_10)
.L_10:
        /*001c*/ 	.word	0x00000000
        /*0020*/ 	.short	0x0005
        /*0022*/ 	.short	0x0024
        /*0024*/ 	.byte	0x00, 0xf0, 0x11, 0x00


	//----- nvinfo : EIATTR_KPARAM_INFO
	.align		4
.L_11:
        /*0028*/ 	.byte	0x04, 0x17
        /*002a*/ 	.short	(.L_13 - .L_12)
.L_12:
        /*002c*/ 	.word	0x00000000
        /*0030*/ 	.short	0x0004
        /*0032*/ 	.short	0x0020
        /*0034*/ 	.byte	0x00, 0xf0, 0x11, 0x00


	//----- nvinfo : EIATTR_KPARAM_INFO
	.align		4
.L_13:
        /*0038*/ 	.byte	0x04, 0x17
        /*003a*/ 	.short	(.L_15 - .L_14)
.L_14:
        /*003c*/ 	.word	0x00000000
        /*0040*/ 	.short	0x0003
        /*0042*/ 	.short	0x0018
        /*0044*/ 	.byte	0x00, 0xf5, 0x21, 0x00


	//----- nvinfo : EIATTR_KPARAM_INFO
	.align		4
.L_15:
        /*0048*/ 	.byte	0x04, 0x17
        /*004a*/ 	.short	(.L_17 - .L_16)
.L_16:
        /*004c*/ 	.word	0x00000000
        /*0050*/ 	.short	0x0002
        /*0052*/ 	.short	0x0010
        /*0054*/ 	.byte	0x00, 0xf5, 0x21, 0x00


	//----- nvinfo : EIATTR_KPARAM_INFO
	.align		4
.L_17:
        /*0058*/ 	.byte	0x04, 0x17
        /*005a*/ 	.short	(.L_19 - .L_18)
.L_18:
        /*005c*/ 	.word	0x00000000
        /*0060*/ 	.short	0x0001
        /*0062*/ 	.short	0x0008
        /*0064*/ 	.byte	0x00, 0xf5, 0x21, 0x00


	//----- nvinfo : EIATTR_KPARAM_INFO
	.align		4
.L_19:
        /*0068*/ 	.byte	0x04, 0x17
        /*006a*/ 	.short	(.L_21 - .L_20)
.L_20:
        /*006c*/ 	.word	0x00000000
        /*0070*/ 	.short	0x0000
        /*0072*/ 	.short	0x0000
        /*0074*/ 	.byte	0x00, 0xf5, 0x21, 0x00


	//----- nvinfo : EIATTR_SPARSE_MMA_MASK
	.align		4
.L_21:
        /*0078*/ 	.byte	0x03, 0x50
        /*007a*/ 	.short	0x0000


	//----- nvinfo : EIATTR_MAXREG_COUNT
	.align		4
        /*007c*/ 	.byte	0x03, 0x1b
        /*007e*/ 	.short	0x00ff


	//----- nvinfo : EIATTR_MERCURY_ISA_VERSION
	.align		4
        /*0080*/ 	.byte	0x03, 0x5f
        /*0082*/ 	.short	0x0101


	//----- nvinfo : EIATTR_VRC_CTA_INIT_COUNT
	.align		4
        /*0084*/ 	.byte	0x02, 0x4a
	.zero		1
	.zero		1


	//----- nvinfo : EIATTR_EXIT_INSTR_OFFSETS
	.align		4
        /*0088*/ 	.byte	0x04, 0x1c
        /*008a*/ 	.short	(.L_23 - .L_22)


	//   ....[0]....
.L_22:
        /*008c*/ 	.word	0x00000070


	//   ....[1]....
        /*0090*/ 	.word	0x00000c90


	//----- nvinfo : EIATTR_CBANK_PARAM_SIZE
	.align		4
.L_23:
        /*0094*/ 	.byte	0x03, 0x19
        /*0096*/ 	.short	0x002c


	//----- nvinfo : EIATTR_PARAM_CBANK
	.align		4
        /*0098*/ 	.byte	0x04, 0x0a
        /*009a*/ 	.short	(.L_25 - .L_24)
	.align		4
.L_24:
        /*009c*/ 	.word	index@(.nv.constant0._Z19k_euclideanDistancePfS_PiS_iii)
        /*00a0*/ 	.short	0x0380
        /*00a2*/ 	.short	0x002c


	//----- nvinfo : EIATTR_SW_WAR
	.align		4
.L_25:
        /*00a4*/ 	.byte	0x04, 0x36
        /*00a6*/ 	.short	(.L_27 - .L_26)
.L_26:
        /*00a8*/ 	.word	0x00000008
.L_27:


//--------------------- .nv.callgraph             --------------------------
	.section	.nv.callgraph,"",@"SHT_CUDA_CALLGRAPH"
	.align	4
	.sectionentsize	8
	.align		4
        /*0000*/ 	.word	0x00000000
	.align		4
        /*0004*/ 	.word	0xffffffff
	.align		4
        /*0008*/ 	.word	0x00000000
	.align		4
        /*000c*/ 	.word	0xfffffffe
	.align		4
        /*0010*/ 	.word	0x00000000
	.align		4
        /*0014*/ 	.word	0xfffffffd
	.align		4
        /*0018*/ 	.word	0x00000000
	.align		4
        /*001c*/ 	.word	0xfffffffc


//--------------------- .text._Z19k_euclideanDistancePfS_PiS_iii --------------------------
	.section	.text._Z19k_euclideanDistancePfS_PiS_iii,"ax",@progbits
	.align	128
        .global         _Z19k_euclideanDistancePfS_PiS_iii
        .type           _Z19k_euclideanDistancePfS_PiS_iii,@function
        .size           _Z19k_euclideanDistancePfS_PiS_iii,(.L_x_8 - _Z19k_euclideanDistancePfS_PiS_iii)
        .other          _Z19k_euclideanDistancePfS_PiS_iii,@"STO_CUDA_ENTRY STV_DEFAULT"
_Z19k_euclideanDistancePfS_PiS_iii:
.text._Z19k_euclideanDistancePfS_PiS_iii:
[----:B------:R-:W-:Y:S01]  /*0000*/  LDC R1, c[0x0][0x37c] ;  /* 0x0000df00ff017b82 */ /* 0x000fe20000000800 */
[----:B------:R-:W0:Y:S07]  /*0010*/  S2R R3, SR_TID.X ;  /* 0x0000000000037919 */ /* 0x000e2e0000002100 */
[----:B------:R-:W0:Y:S01]  /*0020*/  S2UR UR4, SR_CTAID.X ;  /* 0x00000000000479c3 */ /* 0x000e220000002500 */
[----:B------:R-:W1:Y:S07]  /*0030*/  LDCU UR5, c[0x0][0x3a0] ;  /* 0x00007400ff0577ac */ /* 0x000e6e0008000800 */
[----:B------:R-:W0:Y:S02]  /*0040*/  LDC R0, c[0x0][0x360] ;  /* 0x0000d800ff007b82 */ /* 0x000e240000000800 */
[----:B0-----:R-:W-:-:S05]  /*0050*/  IMAD R0, R0, UR4, R3 ;  /* 0x0000000400007c24 */ /* 0x001fca000f8e0203 */
[----:B-1----:R-:W-:-:S13]  /*0060*/  ISETP.GE.AND P0, PT, R0, UR5, PT ;  /* 0x0000000500007c0c */ /* 0x002fda000bf06270 */
[----:B------:R-:W-:Y:S05]  /*0070*/  @P0 EXIT ;  /* 0x000000000000094d */ /* 0x000fea0003800000 */
[----:B------:R-:W0:Y:S01]  /*0080*/  LDCU UR4, c[0x0][0x3a4] ;  /* 0x00007480ff0477ac */ /* 0x000e220008000800 */
[----:B------:R-:W-:Y:S02]  /*0090*/  IMAD.MOV.U32 R10, RZ, RZ, 0x7f7fffff ;  /* 0x7f7fffffff0a7424 */ /* 0x000fe400078e00ff */
[----:B------:R-:W-:Y:S01]  /*00a0*/  IMAD.MOV.U32 R6, RZ, RZ, -0x1 ;  /* 0xffffffffff067424 */ /* 0x000fe200078e00ff */
[----:B------:R-:W1:Y:S01]  /*00b0*/  LDCU.64 UR10, c[0x0][0x358] ;  /* 0x00006b00ff0a77ac */ /* 0x000e620008000a00 */
[----:B0-----:R-:W-:-:S09]  /*00c0*/  UISETP.GE.AND UP0, UPT, UR4, 0x1, UPT ;  /* 0x000000010400788c */ /* 0x001fd2000bf06270 */
[----:B-1----:R-:W-:Y:S05]  /*00d0*/  BRA.U !UP0, `(.L_x_0) ;  /* 0x0000000908d47547 */ /* 0x002fea000b800000 */
[----:B------:R-:W0:Y:S02]  /*00e0*/  LDCU UR4, c[0x0][0x3a8] ;  /* 0x00007500ff0477ac */ /* 0x000e240008000800 */
[----:B0-----:R-:W-:-:S09]  /*00f0*/  UISETP.GE.AND UP0, UPT, UR4, 0x1, UPT ;  /* 0x000000010400788c */ /* 0x001fd2000bf06270 */
[----:B------:R-:W-:Y:S05]  /*0100*/  BRA.U !UP0, `(.L_x_0) ;  /* 0x0000000908c87547 */ /* 0x000fea000b800000 */
[----:B------:R-:W-:Y:S01]  /*0110*/  HFMA2 R9, -RZ, RZ, 0, 0 ;  /* 0x00000000ff097431 */ /* 0x000fe200000001ff */
[----:B------:R-:W-:Y:S02]  /*0120*/  ULOP3.LUT UR5, UR4, 0x7ffffff8, URZ, 0xc0, !UPT ;  /* 0x7ffffff804057892 */ /* 0x000fe4000f8ec0ff */
[----:B------:R-:W-:Y:S01]  /*0130*/  IMAD R8, R0, UR4, RZ ;  /* 0x0000000400087c24 */ /* 0x000fe2000f8e02ff */
[----:B------:R-:W-:Y:S01]  /*0140*/  ULOP3.LUT UR7, UR4, 0x7, URZ, 0xc0, !UPT ;  /* 0x0000000704077892 */ /* 0x000fe2000f8ec0ff */
[----:B------:R-:W-:Y:S01]  /*0150*/  IMAD.MOV.U32 R10, RZ, RZ, 0x7f7fffff ;  /* 0x7f7fffffff0a7424 */ /* 0x000fe200078e00ff */
[----:B------:R-:W-:Y:S01]  /*0160*/  ULOP3.LUT UR8, UR4, 0x3, URZ, 0xc0, !UPT ;  /* 0x0000000304087892 */ /* 0x000fe2000f8ec0ff */
[----:B------:R-:W-:Y:S01]  /*0170*/  IMAD.MOV.U32 R6, RZ, RZ, -0x1 ;  /* 0xffffffffff067424 */ /* 0x000fe200078e00ff */
[----:B------:R-:W-:-:S12]  /*0180*/  UIADD3 UR6, UPT, UPT, -UR5, URZ, URZ ;  /* 0x000000ff05067290 */ /* 0x000fd8000fffe1ff */
.L_x_6:
[----:B------:R-:W0:Y:S01]  /*0190*/  LDCU UR12, c[0x0][0x3a8] ;  /* 0x00007500ff0c77ac */ /* 0x000e220008000800 */
[----:B------:R-:W-:Y:S01]  /*01a0*/  UMOV UR4, URZ ;  /* 0x000000ff00047c82 */ /* 0x000fe20008000000 */
[----:B0-----:R-:W-:Y:S02]  /*01b0*/  UISETP.GE.U32.AND UP0, UPT, UR12, 0x8, UPT ;  /* 0x000000080c00788c */ /* 0x001fe4000bf06070 */
[----:B------:R-:W-:-:S07]  /*01c0*/  IMAD R7, R9, UR12, RZ ;  /* 0x0000000c09077c24 */ /* 0x000fce000f8e02ff */
[----:B------:R-:W-:Y:S05]  /*01d0*/  BRA.U !UP0, `(.L_x_1) ;  /* 0x00000005081c7547 */ /* 0x000fea000b800000 */
[----:B------:R-:W0:Y:S01]  /*01e0*/  LDC.64 R2, c[0x0][0x388] ;  /* 0x0000e200ff027b82 */ /* 0x000e220000000a00 */
[----:B------:R-:W-:Y:S01]  /*01f0*/  IMAD.MOV.U32 R11, RZ, RZ, R8 ;  /* 0x000000ffff0b7224 */ /* 0x000fe200078e0008 */
[----:B------:R-:W-:Y:S01]  /*0200*/  UMOV UR4, UR6 ;  /* 0x0000000600047c82 */ /* 0x000fe20008000000 */
[----:B0-----:R-:W-:-:S03]  /*0210*/  IMAD.WIDE.U32 R2, R7, 0x4, R2 ;  /* 0x0000000407027825 */ /* 0x001fc600078e0002 */
[----:B------:R-:W-:-:S05]  /*0220*/  IADD3 R2, P0, PT, R2, 0x10, RZ ;  /* 0x0000001002027810 */ /* 0x000fca0007f1e0ff */
[----:B------:R-:W-:-:S08]  /*0230*/  IMAD.X R3, RZ, RZ, R3, P0 ;  /* 0x000000ffff037224 */ /* 0x000fd000000e0603 */
.L_x_2:
[----:B------:R-:W0:Y:S01]  /*0240*/  LDC.64 R4, c[0x0][0x380] ;  /* 0x0000e000ff047b82 */ /* 0x000e220000000a00 */
[----:B------:R-:W2:Y:S04]  /*0250*/  LDG.E R24, desc[UR10][R2.64+-0x10] ;  /* 0xfffff00a02187981 */ /* 0x000ea8000c1e1900 */
[----:B------:R-:W3:Y:S04]  /*0260*/  LDG.E R26, desc[UR10][R2.64+-0xc] ;  /* 0xfffff40a021a7981 */ /* 0x000ee8000c1e1900 */
[----:B------:R-:W4:Y:S04]  /*0270*/  LDG.E R22, desc[UR10][R2.64+-0x8] ;  /* 0xfffff80a02167981 */ /* 0x000f28000c1e1900 */
[----:B------:R-:W5:Y:S04]  /*0280*/  LDG.E R19, desc[UR10][R2.64+-0x4] ;  /* 0xfffffc0a02137981 */ /* 0x000f68000c1e1900 */
[----:B------:R-:W5:Y:S04]  /*0290*/  LDG.E R18, desc[UR10][R2.64] ;  /* 0x0000000a02127981 */ /* 0x000f68000c1e1900 */
[----:B------:R-:W5:Y:S01]  /*02a0*/  LDG.E R15, desc[UR10][R2.64+0x4] ;  /* 0x0000040a020f7981 */ /* 0x000f62000c1e1900 */
[----:B0-----:R-:W-:-:S03]  /*02b0*/  IMAD.WIDE R4, R11, 0x4, R4 ;  /* 0x000000040b047825 */ /* 0x001fc600078e0204 */
[----:B------:R-:W5:Y:S04]  /*02c0*/  LDG.E R14, desc[UR10][R2.64+0x8] ;  /* 0x0000080a020e7981 */ /* 0x000f68000c1e1900 */
[----:B------:R-:W2:Y:S04]  /*02d0*/  LDG.E R25, desc[UR10][R4.64] ;  /* 0x0000000a04197981 */ /* 0x000ea8000c1e1900 */
[----:B------:R-:W3:Y:S04]  /*02e0*/  LDG.E R27, desc[UR10][R4.64+0x4] ;  /* 0x0000040a041b7981 */ /* 0x000ee8000c1e1900 */
[----:B------:R-:W4:Y:S04]  /*02f0*/  LDG.E R23, desc[UR10][R4.64+0x8] ;  /* 0x0000080a04177981 */ /* 0x000f28000c1e1900 */
[----:B------:R-:W5:Y:S04]  /*0300*/  LDG.E R16, desc[UR10][R4.64+0xc] ;  /* 0x00000c0a04107981 */ /* 0x000f68000c1e1900 */
[----:B------:R-:W5:Y:S04]  /*0310*/  LDG.E R17, desc[UR10][R4.64+0x10] ;  /* 0x0000100a04117981 */ /* 0x000f68000c1e1900 */
[----:B------:R-:W5:Y:S04]  /*0320*/  LDG.E R12, desc[UR10][R4.64+0x14] ;  /* 0x0000140a040c7981 */ /* 0x000f68000c1e1900 */
[----:B------:R-:W5:Y:S04]  /*0330*/  LDG.E R13, desc[UR10][R4.64+0x18] ;  /* 0x0000180a040d7981 */ /* 0x000f68000c1e1900 */
[----:B------:R0:W5:Y:S04]  /*0340*/  LDG.E R20, desc[UR10][R4.64+0x1c] ;  /* 0x00001c0a04147981 */ /* 0x000168000c1e1900 */
[----:B------:R-:W5:Y:S01]  /*0350*/  LDG.E R21, desc[UR10][R2.64+0xc] ;  /* 0x00000c0a02157981 */ /* 0x000f62000c1e1900 */
[----:B------:R-:W-:-:S04]  /*0360*/  UIADD3 UR4, UPT, UPT, UR4, 0x8, URZ ;  /* 0x0000000804047890 */ /* 0x000fc8000fffe0ff */
[----:B------:R-:W-:Y:S01]  /*0370*/  UISETP.NE.AND UP0, UPT, UR4, URZ, UPT ;  /* 0x000000ff0400728c */ /* 0x000fe2000bf05270 */
[----:B------:R-:W-:Y:S01]  /*0380*/  IADD3 R11, PT, PT, R11, 0x8, RZ ;  /* 0x000000080b0b7810 */ /* 0x000fe20007ffe0ff */
[----:B--2---:R-:W-:-:S04]  /*0390*/  FADD R25, R24, -R25 ;  /* 0x8000001918197221 */ /* 0x004fc80000000000 */
[----:B------:R-:W-:Y:S01]  /*03a0*/  FMUL R25, R25, R25 ;  /* 0x0000001919197220 */ /* 0x000fe20000400000 */
[----:B---3--:R-:W-:-:S04]  /*03b0*/  FADD R26, R26, -R27 ;  /* 0x8000001b1a1a7221 */ /* 0x008fc80000000000 */
[----:B------:R-:W-:Y:S01]  /*03c0*/  FSETP.GEU.AND P0, PT, R25, R10, PT ;  /* 0x0000000a1900720b */ /* 0x000fe20003f0e000 */
[----:B------:R-:W-:-:S03]  /*03d0*/  FMUL R27, R26, R26 ;  /* 0x0000001a1a1b7220 */ /* 0x000fc60000400000 */
[----:B------:R-:W-:Y:S01]  /*03e0*/  FSEL R24, R25, R10, !P0 ;  /* 0x0000000a19187208 */ /* 0x000fe20004000000 */
[----:B----4-:R-:W-:-:S03]  /*03f0*/  FADD R22, R22, -R23 ;  /* 0x8000001716167221 */ /* 0x010fc60000000000 */
[----:B------:R-:W-:Y:S01]  /*0400*/  FSETP.GEU.AND P1, PT, R27, R24, PT ;  /* 0x000000181b00720b */ /* 0x000fe20003f2e000 */
[----:B------:R-:W-:-:S03]  /*0410*/  FMUL R22, R22, R22 ;  /* 0x0000001616167220 */ /* 0x000fc60000400000 */
[----:B0-----:R-:W-:Y:S01]  /*0420*/  FSEL R5, R27, R24, !P1 ;  /* 0x000000181b057208 */ /* 0x001fe20004800000 */
[----:B-----5:R-:W-:-:S03]  /*0430*/  FADD R16, R19, -R16 ;  /* 0x8000001013107221 */ /* 0x020fc60000000000 */
[----:B------:R-:W-:Y:S01]  /*0440*/  FSETP.GEU.AND P0, PT, R22, R5, PT ;  /* 0x000000051600720b */ /* 0x000fe20003f0e000 */
[----:B------:R-:W-:-:S03]  /*0450*/  FMUL R19, R16, R16 ;  /* 0x0000001010137220 */ /* 0x000fc60000400000 */
[----:B------:R-:W-:Y:S01]  /*0460*/  FSEL R16, R22, R5, !P0 ;  /* 0x0000000516107208 */ /* 0x000fe20004000000 */
[----:B------:R-:W-:-:S03]  /*0470*/  FADD R17, R18, -R17 ;  /* 0x8000001112117221 */ /* 0x000fc60000000000 */
        /* <DEDUP_REMOVED lines=9> */
[----:B------:R-:W-:Y:S01]  /*0510*/  FMUL R13, R13, R13 ;  /* 0x0000000d0d0d7220 */ /* 0x000fe20000400000 */
[----:B------:R-:W-:Y:S02]  /*0520*/  FSETP.LT.OR P1, PT, R25, R10, !P1 ;  /* 0x0000000a1900720b */ /* 0x000fe40004f21400 */
[----:B------:R-:W-:Y:S01]  /*0530*/  FSEL R12, R15, R12, !P0 ;  /* 0x0000000c0f0c7208 */ /* 0x000fe20004000000 */
[----:B------:R-:W-:Y:S01]  /*0540*/  FADD R20, R21, -R20 ;  /* 0x8000001415147221 */ /* 0x000fe20000000000 */
[----:B------:R-:W-:Y:S02]  /*0550*/  FSETP.LT.OR P2, PT, R22, R5, !P2 ;  /* 0x000000051600720b */ /* 0x000fe40005741400 */
[----:B------:R-:W-:Y:S02]  /*0560*/  SEL R6, R9, R6, P1 ;  /* 0x0000000609067207 */ /* 0x000fe40000800000 */
[----:B------:R-:W-:Y:S01]  /*0570*/  FSETP.GEU.AND P1, PT, R13, R12, PT ;  /* 0x0000000c0d00720b */ /* 0x000fe20003f2e000 */
[----:B------:R-:W-:Y:S01]  /*0580*/  FMUL R5, R20, R20 ;  /* 0x0000001414057220 */ /* 0x000fe20000400000 */
[----:B------:R-:W-:-:S02]  /*0590*/  FSETP.LT.OR P0, PT, R4, R19, !P0 ;  /* 0x000000130400720b */ /* 0x000fc40004701400 */
[----:B------:R-:W-:Y:S02]  /*05a0*/  SEL R6, R9, R6, P2 ;  /* 0x0000000609067207 */ /* 0x000fe40001000000 */
[----:B------:R-:W-:Y:S02]  /*05b0*/  FSEL R10, R13, R12, !P1 ;  /* 0x0000000c0d0a7208 */ /* 0x000fe40004800000 */
[----:B------:R-:W-:Y:S02]  /*05c0*/  SEL R6, R9, R6, P0 ;  /* 0x0000000609067207 */ /* 0x000fe40000000000 */
[----:B------:R-:W-:Y:S02]  /*05d0*/  FSETP.GEU.AND P0, PT, R5, R10, PT ;  /* 0x0000000a0500720b */ /* 0x000fe40003f0e000 */
[----:B------:R-:W-:Y:S02]  /*05e0*/  IADD3 R2, P2, PT, R2, 0x20, RZ ;  /* 0x0000002002027810 */ /* 0x000fe40007f5e0ff */
[----:B------:R-:W-:-:S02]  /*05f0*/  SEL R6, R9, R6, !P0 ;  /* 0x0000000609067207 */ /* 0x000fc40004000000 */
[----:B------:R-:W-:Y:S01]  /*0600*/  FSEL R10, R5, R10, !P0 ;  /* 0x0000000a050a7208 */ /* 0x000fe20004000000 */
[----:B------:R-:W-:Y:S01]  /*0610*/  IMAD.X R3, RZ, RZ, R3, P2 ;  /* 0x000000ffff037224 */ /* 0x000fe200010e0603 */
[----:B------:R-:W-:Y:S01]  /*0620*/  SEL R6, R9, R6, !P1 ;  /* 0x0000000609067207 */ /* 0x000fe20004800000 */
[----:B------:R-:W-:Y:S06]  /*0630*/  BRA.U UP0, `(.L_x_2) ;  /* 0xfffffffd00007547 */ /* 0x000fec000b83ffff */
[----:B------:R-:W-:-:S05]  /*0640*/  UMOV UR4, UR5 ;  /* 0x0000000500047c82 */ /* 0x000fca0008000000 */
.L_x_1:
[----:B------:R-:W-:-:S09]  /*0650*/  UISETP.NE.AND UP0, UPT, UR7, URZ, UPT ;  /* 0x000000ff0700728c */ /* 0x000fd2000bf05270 */
[----:B------:R-:W-:Y:S05]  /*0660*/  BRA.U !UP0, `(.L_x_3) ;  /* 0x0000000508607547 */ /* 0x000fea000b800000 */
[----:B------:R-:W-:Y:S02]  /*0670*/  UIADD3 UR9, UPT, UPT, UR7, -0x1, URZ ;  /* 0xffffffff07097890 */ /* 0x000fe4000fffe0ff */
[----:B------:R-:W-:Y:S02]  /*0680*/  UISETP.NE.AND UP1, UPT, UR8, URZ, UPT ;  /* 0x000000ff0800728c */ /* 0x000fe4000bf25270 */
[----:B------:R-:W-:-:S09]  /*0690*/  UISETP.GE.U32.AND UP0, UPT, UR9, 0x3, UPT ;  /* 0x000000030900788c */ /* 0x000fd2000bf06070 */
[----:B------:R-:W-:Y:S05]  /*06a0*/  BRA.U !UP0, `(.L_x_4) ;  /* 0x0000000108a07547 */ /* 0x000fea000b800000 */
[----:B------:R-:W0:Y:S01]  /*06b0*/  LDC.64 R12, c[0x0][0x388] ;  /* 0x0000e200ff0c7b82 */ /* 0x000e220000000a00 */
[C---:B------:R-:W-:Y:S01]  /*06c0*/  VIADD R11, R7.reuse, UR4 ;  /* 0x00000004070b7c36 */ /* 0x040fe20008000000 */
[----:B------:R-:W-:Y:S01]  /*06d0*/  IADD3 R14, P0, PT, R7, UR4, RZ ;  /* 0x00000004070e7c10 */ /* 0x000fe2000ff1e0ff */
[----:B------:R-:W-:-:S05]  /*06e0*/  VIADD R15, R8, UR4 ;  /* 0x00000004080f7c36 */ /* 0x000fca0008000000 */
[----:B------:R-:W1:Y:S08]  /*06f0*/  LDC.64 R4, c[0x0][0x380] ;  /* 0x0000e000ff047b82 */ /* 0x000e700000000a00 */
[----:B------:R-:W2:Y:S01]  /*0700*/  LDC.64 R2, c[0x0][0x388] ;  /* 0x0000e200ff027b82 */ /* 0x000ea20000000a00 */
[----:B0-----:R-:W-:-:S06]  /*0710*/  IMAD.WIDE.U32 R12, R11, 0x4, R12 ;  /* 0x000000040b0c7825 */ /* 0x001fcc00078e000c */
[----:B------:R-:W3:Y:S01]  /*0720*/  LDG.E R12, desc[UR10][R12.64] ;  /* 0x0000000a0c0c7981 */ /* 0x000ee2000c1e1900 */
[----:B-1----:R-:W-:-:S04]  /*0730*/  IMAD.WIDE R4, R15, 0x4, R4 ;  /* 0x000000040f047825 */ /* 0x002fc800078e0204 */
[----:B------:R-:W-:Y:S01]  /*0740*/  IMAD.X R15, RZ, RZ, RZ, P0 ;  /* 0x000000ffff0f7224 */ /* 0x000fe200000e06ff */
[----:B------:R-:W3:Y:S01]  /*0750*/  LDG.E R11, desc[UR10][R4.64] ;  /* 0x0000000a040b7981 */ /* 0x000ee2000c1e1900 */
[----:B--2---:R-:W-:-:S03]  /*0760*/  LEA R2, P0, R14, R2, 0x2 ;  /* 0x000000020e027211 */ /* 0x004fc600078010ff */
[----:B------:R-:W2:Y:S01]  /*0770*/  LDG.E R17, desc[UR10][R4.64+0x8] ;  /* 0x0000080a04117981 */ /* 0x000ea2000c1e1900 */
[----:B------:R-:W-:-:S03]  /*0780*/  LEA.HI.X R3, R14, R3, R15, 0x2, P0 ;  /* 0x000000030e037211 */ /* 0x000fc600000f140f */
[----:B------:R-:W4:Y:S04]  /*0790*/  LDG.E R19, desc[UR10][R4.64+0xc] ;  /* 0x00000c0a04137981 */ /* 0x000f28000c1e1900 */
[----:B------:R-:W5:Y:S04]  /*07a0*/  LDG.E R15, desc[UR10][R4.64+0x4] ;  /* 0x0000040a040f7981 */ /* 0x000f68000c1e1900 */
[----:B------:R-:W5:Y:S04]  /*07b0*/  LDG.E R14, desc[UR10][R2.64+0x4] ;  /* 0x0000040a020e7981 */ /* 0x000f68000c1e1900 */
[----:B------:R-:W2:Y:S04]  /*07c0*/  LDG.E R16, desc[UR10][R2.64+0x8] ;  /* 0x0000080a02107981 */ /* 0x000ea8000c1e1900 */
[----:B------:R-:W4:Y:S01]  /*07d0*/  LDG.E R18, desc[UR10][R2.64+0xc] ;  /* 0x00000c0a02127981 */ /* 0x000f22000c1e1900 */
[----:B------:R-:W-:Y:S01]  /*07e0*/  UIADD3 UR4, UPT, UPT, UR4, 0x4, URZ ;  /* 0x0000000404047890 */ /* 0x000fe2000fffe0ff */
[----:B---3--:R-:W-:-:S04]  /*07f0*/  FADD R11, R12, -R11 ;  /* 0x8000000b0c0b7221 */ /* 0x008fc80000000000 */
[----:B------:R-:W-:-:S05]  /*0800*/  FMUL R11, R11, R11 ;  /* 0x0000000b0b0b7220 */ /* 0x000fca0000400000 */
[----:B------:R-:W-:Y:S01]  /*0810*/  FSETP.GEU.AND P0, PT, R11, R10, PT ;  /* 0x0000000a0b00720b */ /* 0x000fe20003f0e000 */
[----:B-----5:R-:W-:-:S03]  /*0820*/  FADD R14, R14, -R15 ;  /* 0x8000000f0e0e7221 */ /* 0x020fc60000000000 */
[----:B------:R-:W-:Y:S01]  /*0830*/  FSEL R12, R11, R10, !P0 ;  /* 0x0000000a0b0c7208 */ /* 0x000fe20004000000 */
[----:B------:R-:W-:Y:S01]  /*0840*/  FMUL R13, R14, R14 ;  /* 0x0000000e0e0d7220 */ /* 0x000fe20000400000 */
[----:B--2---:R-:W-:-:S04]  /*0850*/  FADD R16, R16, -R17 ;  /* 0x8000001110107221 */ /* 0x004fc80000000000 */
[----:B------:R-:W-:Y:S01]  /*0860*/  FSETP.GEU.AND P0, PT, R13, R12, PT ;  /* 0x0000000c0d00720b */ /* 0x000fe20003f0e000 */
[----:B------:R-:W-:-:S03]  /*0870*/  FMUL R15, R16, R16 ;  /* 0x00000010100f7220 */ /* 0x000fc60000400000 */
[----:B------:R-:W-:Y:S01]  /*0880*/  FSEL R12, R13, R12, !P0 ;  /* 0x0000000c0d0c7208 */ /* 0x000fe20004000000 */
[----:B----4-:R-:W-:-:S03]  /*0890*/  FADD R18, R18, -R19 ;  /* 0x8000001312127221 */ /* 0x010fc60000000000 */
[----:B------:R-:W-:Y:S01]  /*08a0*/  FSETP.GEU.AND P1, PT, R15, R12, PT ;  /* 0x0000000c0f00720b */ /* 0x000fe20003f2e000 */
[----:B------:R-:W-:Y:S01]  /*08b0*/  FMUL R3, R18, R18 ;  /* 0x0000001212037220 */ /* 0x000fe20000400000 */
[----:B------:R-:W-:Y:S02]  /*08c0*/  FSETP.LT.OR P0, PT, R11, R10, !P0 ;  /* 0x0000000a0b00720b */ /* 0x000fe40004701400 */
[----:B------:R-:W-:Y:S02]  /*08d0*/  FSEL R10, R15, R12, !P1 ;  /* 0x0000000c0f0a7208 */ /* 0x000fe40004800000 */
[----:B------:R-:W-:Y:S02]  /*08e0*/  SEL R6, R9, R6, P0 ;  /* 0x0000000609067207 */ /* 0x000fe40000000000 */
[----:B------:R-:W-:-:S04]  /*08f0*/  FSETP.GEU.AND P0, PT, R3, R10, PT ;  /* 0x0000000a0300720b */ /* 0x000fc80003f0e000 */
[----:B------:R-:W-:Y:S02]  /*0900*/  SEL R6, R9, R6, !P0 ;  /* 0x0000000609067207 */ /* 0x000fe40004000000 */
[----:B------:R-:W-:Y:S02]  /*0910*/  FSEL R10, R3, R10, !P0 ;  /* 0x0000000a030a7208 */ /* 0x000fe40004000000 */
[----:B------:R-:W-:-:S07]  /*0920*/  SEL R6, R9, R6, !P1 ;  /* 0x0000000609067207 */ /* 0x000fce0004800000 */
.L_x_4:
[----:B------:R-:W-:Y:S05]  /*0930*/  BRA.U !UP1, `(.L_x_3) ;  /* 0x0000000109ac7547 */ /* 0x000fea000b800000 */
[----:B------:R-:W-:Y:S02]  /*0940*/  UISETP.NE.AND UP0, UPT, UR8, 0x1, UPT ;  /* 0x000000010800788c */ /* 0x000fe4000bf05270 */
[----:B------:R-:W-:-:S07]  /*0950*/  ULOP3.LUT UP1, URZ, UR12, 0x1, URZ, 0xc0, !UPT ;  /* 0x000000010cff7892 */ /* 0x000fce000f82c0ff */
[----:B------:R-:W-:Y:S05]  /*0960*/  BRA.U !UP0, `(.L_x_5) ;  /* 0x0000000108687547 */ /* 0x000fea000b800000 */
[----:B------:R-:W0:Y:S01]  /*0970*/  LDC.64 R4, c[0x0][0x388] ;  /* 0x0000e200ff047b82 */ /* 0x000e220000000a00 */
[C---:B------:R-:W-:Y:S01]  /*0980*/  IADD3 R13, PT, PT, R7.reuse, UR4, RZ ;  /* 0x00000004070d7c10 */ /* 0x040fe2000fffe0ff */
[----:B------:R-:W-:Y:S01]  /*0990*/  VIADD R11, R8, UR4 ;  /* 0x00000004080b7c36 */ /* 0x000fe20008000000 */
[----:B------:R-:W-:-:S05]  /*09a0*/  IADD3 R16, P0, PT, R7, UR4, RZ ;  /* 0x0000000407107c10 */ /* 0x000fca000ff1e0ff */
        /* <DEDUP_REMOVED lines=9> */
[----:B------:R-:W-:-:S05]  /*0a40*/  LEA.HI.X R3, R16, R3, R14, 0x2, P0 ;  /* 0x0000000310037211 */ /* 0x000fca00000f140e */
[----:B------:R-:W2:Y:S01]  /*0a50*/  LDG.E R2, desc[UR10][R2.64+0x4] ;  /* 0x0000040a02027981 */ /* 0x000ea2000c1e1900 */
[----:B------:R-:W-:Y:S01]  /*0a60*/  UIADD3 UR4, UPT, UPT, UR4, 0x2, URZ ;  /* 0x0000000204047890 */ /* 0x000fe2000fffe0ff */
[----:B---3--:R-:W-:-:S04]  /*0a70*/  FADD R11, R12, -R11 ;  /* 0x8000000b0c0b7221 */ /* 0x008fc80000000000 */
[----:B------:R-:W-:-:S05]  /*0a80*/  FMUL R11, R11, R11 ;  /* 0x0000000b0b0b7220 */ /* 0x000fca0000400000 */
[----:B------:R-:W-:Y:S01]  /*0a90*/  FSETP.GEU.AND P0, PT, R11, R10, PT ;  /* 0x0000000a0b00720b */ /* 0x000fe20003f0e000 */
[----:B--2---:R-:W-:-:S03]  /*0aa0*/  FADD R15, R2, -R15 ;  /* 0x8000000f020f7221 */ /* 0x004fc60000000000 */
[----:B------:R-:W-:Y:S01]  /*0ab0*/  FSEL R10, R11, R10, !P0 ;  /* 0x0000000a0b0a7208 */ /* 0x000fe20004000000 */
[----:B------:R-:W-:-:S05]  /*0ac0*/  FMUL R15, R15, R15 ;  /* 0x0000000f0f0f7220 */ /* 0x000fca0000400000 */
[----:B------:R-:W-:-:S04]  /*0ad0*/  FSETP.GEU.AND P1, PT, R15, R10, PT ;  /* 0x0000000a0f00720b */ /* 0x000fc80003f2e000 */
[----:B------:R-:W-:Y:S02]  /*0ae0*/  SEL R6, R9, R6, !P1 ;  /* 0x0000000609067207 */ /* 0x000fe40004800000 */
[----:B------:R-:W-:Y:S02]  /*0af0*/  FSEL R10, R15, R10, !P1 ;  /* 0x0000000a0f0a7208 */ /* 0x000fe40004800000 */
[----:B------:R-:W-:-:S07]  /*0b00*/  SEL R6, R9, R6, !P0 ;  /* 0x0000000609067207 */ /* 0x000fce0004000000 */
.L_x_5:
[----:B------:R-:W-:Y:S05]  /*0b10*/  BRA.U !UP1, `(.L_x_3) ;  /* 0x0000000109347547 */ /* 0x000fea000b800000 */
[----:B------:R-:W0:Y:S01]  /*0b20*/  LDC.64 R2, c[0x0][0x388] ;  /* 0x0000e200ff027b82 */ /* 0x000e220000000a00 */
[----:B------:R-:W-:Y:S01]  /*0b30*/  IADD3 R11, PT, PT, R8, UR4, RZ ;  /* 0x00000004080b7c10 */ /* 0x000fe2000fffe0ff */
[----:B------:R-:W-:-:S06]  /*0b40*/  VIADD R7, R7, UR4 ;  /* 0x0000000407077c36 */ /* 0x000fcc0008000000 */
[----:B------:R-:W1:Y:S01]  /*0b50*/  LDC.64 R4, c[0x0][0x380] ;  /* 0x0000e000ff047b82 */ /* 0x000e620000000a00 */
[----:B0-----:R-:W-:-:S06]  /*0b60*/  IMAD.WIDE.U32 R2, R7, 0x4, R2 ;  /* 0x0000000407027825 */ /* 0x001fcc00078e0002 */
[----:B------:R-:W2:Y:S01]  /*0b70*/  LDG.E R2, desc[UR10][R2.64] ;  /* 0x0000000a02027981 */ /* 0x000ea2000c1e1900 */
[----:B-1----:R-:W-:-:S06]  /*0b80*/  IMAD.WIDE R4, R11, 0x4, R4 ;  /* 0x000000040b047825 */ /* 0x002fcc00078e0204 */
[----:B------:R-:W2:Y:S02]  /*0b90*/  LDG.E R5, desc[UR10][R4.64] ;  /* 0x0000000a04057981 */ /* 0x000ea4000c1e1900 */
[----:B--2---:R-:W-:-:S04]  /*0ba0*/  FADD R7, R2, -R5 ;  /* 0x8000000502077221 */ /* 0x004fc80000000000 */
[----:B------:R-:W-:-:S05]  /*0bb0*/  FMUL R7, R7, R7 ;  /* 0x0000000707077220 */ /* 0x000fca0000400000 */
[----:B------:R-:W-:-:S04]  /*0bc0*/  FSETP.GEU.AND P0, PT, R7, R10, PT ;  /* 0x0000000a0700720b */ /* 0x000fc80003f0e000 */
[----:B------:R-:W-:Y:S02]  /*0bd0*/  FSEL R10, R7, R10, !P0 ;  /* 0x0000000a070a7208 */ /* 0x000fe40004000000 */
[----:B------:R-:W-:-:S07]  /*0be0*/  SEL R6, R9, R6, !P0 ;  /* 0x0000000609067207 */ /* 0x000fce0004000000 */
.L_x_3:
[----:B------:R-:W0:Y:S01]  /*0bf0*/  LDCU UR4, c[0x0][0x3a4] ;  /* 0x00007480ff0477ac */ /* 0x000e220008000800 */
[----:B------:R-:W-:-:S05]  /*0c00*/  VIADD R9, R9, 0x1 ;  /* 0x0000000109097836 */ /* 0x000fca0000000000 */
[----:B0-----:R-:W-:-:S13]  /*0c10*/  ISETP.NE.AND P0, PT, R9, UR4, PT ;  /* 0x0000000409007c0c */ /* 0x001fda000bf05270 */
[----:B------:R-:W-:Y:S05]  /*0c20*/  @P0 BRA `(.L_x_6) ;  /* 0xfffffff400580947 */ /* 0x000fea000383ffff */
.L_x_0:
[----:B------:R-:W0:Y:S08]  /*0c30*/  LDC.64 R2, c[0x0][0x390] ;  /* 0x0000e400ff027b82 */ /* 0x000e300000000a00 */
[----:B------:R-:W1:Y:S01]  /*0c40*/  LDC.64 R4, c[0x0][0x398] ;  /* 0x0000e600ff047b82 */ /* 0x000e620000000a00 */
[----:B0-----:R-:W-:-:S05]  /*0c50*/  IMAD.WIDE R2, R0, 0x4, R2 ;  /* 0x0000000400027825 */ /* 0x001fca00078e0202 */
[----:B------:R-:W-:Y:S01]  /*0c60*/  STG.E desc[UR10][R2.64], R6 ;  /* 0x0000000602007986 */ /* 0x000fe2000c10190a */
[----:B-1----:R-:W-:-:S05]  /*0c70*/  IMAD.WIDE R4, R0, 0x4, R4 ;  /* 0x0000000400047825 */ /* 0x002fca00078e0204 */
[----:B------:R-:W-:Y:S01]  /*0c80*/  STG.E desc[UR10][R4.64], R10 ;  /* 0x0000000a04007986 */ /* 0x000fe2000c10190a */
[----:B------:R-:W-:Y:S05]  /*0c90*/  EXIT ;  /* 0x000000000000794d */ /* 0x000fea0003800000 */
.L_x_7:
[----:B------:R-:W-:-:S00]  /*0ca0*/  BRA `(.L_x_7) ;  /* 0xfffffffc00fc7947 */ /* 0x000fc0000383ffff */
[----:B------:R-:W-:-:S00]  /*0cb0*/  NOP ;  /* 0x0000000000007918 */ /* 0x000fc00000000000 */
        /* <DEDUP_REMOVED lines=12> */
.L_x_8:


//--------------------- .nv.shared.reserved.0     --------------------------
	.section	.nv.shared.reserved.0,"aw",@nobits
	.weak		__nv_reservedSMEM_offset_0_alias
	.size		__nv_reservedSMEM_offset_0_alias, 0, 64
	.other		__nv_reservedSMEM_offset_0_alias,@"STO_CUDA_RESERVED_SHARED STV_DEFAULT"
__nv_reservedSMEM_offset_0_alias:
	.zero		0
	.zero		64


//--------------------- .nv.constant0._Z19k_euclideanDistancePfS_PiS_iii --------------------------
	.section	.nv.constant0._Z19k_euclideanDistancePfS_PiS_iii,"a",@progbits
	.sectionflags	@""
	.align	4
.nv.constant0._Z19k_euclideanDistancePfS_PiS_iii:
	.zero		940


//--------------------- SYMBOLS --------------------------

	.type		.nv.reservedSmem.offset0,@object
	.size		.nv.reservedSmem.offset0,0x4
